//
// Generated by NVIDIA NVVM Compiler
//
// Compiler Build ID: CL-36424714
// Cuda compilation tools, release 13.0, V13.0.88
// Based on NVVM 20.0.0
//

.version 9.0
.target sm_100
.address_size 64

	// .globl	_Z4addnPdS_S_

.visible .entry _Z4addnPdS_S_(
	.param .u64 .ptr .align 1 _Z4addnPdS_S__param_0,
	.param .u64 .ptr .align 1 _Z4addnPdS_S__param_1,
	.param .u64 .ptr .align 1 _Z4addnPdS_S__param_2
)
{
	.reg .pred 	%p<2>;
	.reg .b32 	%r<5>;
	.reg .b64 	%rd<11>;
	.reg .b64 	%fd<4>;

	ld.param.u64 	%rd1, [_Z4addnPdS_S__param_0];
	ld.param.u64 	%rd2, [_Z4addnPdS_S__param_1];
	ld.param.u64 	%rd3, [_Z4addnPdS_S__param_2];
	mov.u32 	%r2, %tid.x;
	mov.u32 	%r3, %ctaid.x;
	mov.u32 	%r4, %ntid.x;
	mad.lo.s32 	%r1, %r3, %r4, %r2;
	setp.gt.s32 	%p1, %r1, 999999;
	@%p1 bra 	$L__BB0_2;
	cvta.to.global.u64 	%rd4, %rd1;
	cvta.to.global.u64 	%rd5, %rd2;
	cvta.to.global.u64 	%rd6, %rd3;
	mul.wide.s32 	%rd7, %r1, 8;
	add.s64 	%rd8, %rd4, %rd7;
	ld.global.f64 	%fd1, [%rd8];
	add.s64 	%rd9, %rd5, %rd7;
	ld.global.f64 	%fd2, [%rd9];
	mul.f64 	%fd3, %fd1, %fd2;
	add.s64 	%rd10, %rd6, %rd7;
	st.global.f64 	[%rd10], %fd3;
$L__BB0_2:
	ret;

}


// ===== COMPILED SASS (sm_100) =====

	.target	sm_100

	.elftype	@"ET_EXEC"


//--------------------- .note.nv.tkinfo           --------------------------
	.section	.note.nv.tkinfo,"",@"SHT_NOTE"
	.sectionflags	@"SHF_NOTE_NV_TKINFO"
	.tkinfo
        /*0018*/ 	.word	0x00000002
        /*0030*/ 	.string	""
        /*0030*/ 	.string	"ptxas"
        /*0030*/ 	.string	"Cuda compilation tools, release 13.0, V13.0.88"
        /*0030*/ 	.string	"Build cuda_13.0.r13.0/compiler.36424714_0"
        /*0030*/ 	.string	"-arch sm_100 -m 64 "



//--------------------- .note.nv.cuinfo           --------------------------
	.section	.note.nv.cuinfo,"",@"SHT_NOTE"
	.sectionflags	@"SHF_NOTE_NV_CUINFO"
        /*0018*/ 	.short	0x0002
        /*001a*/ 	.short	0x0064
        /*001c*/ 	.short	0x0082
	.zero		2


//--------------------- .nv.info                  --------------------------
	.section	.nv.info,"",@"SHT_CUDA_INFO"
	.align	4


	//----- nvinfo : EIATTR_REGCOUNT
	.align		4
        /*0000*/ 	.byte	0x04, 0x2f
        /*0002*/ 	.short	(.L_1 - .L_0)
	.align		4
.L_0:
        /*0004*/ 	.word	index@(_Z4addnPdS_S_)
        /*0008*/ 	.word	0x0000000e


	//----- nvinfo : EIATTR_FRAME_SIZE
	.align		4
.L_1:
        /*000c*/ 	.byte	0x04, 0x11
        /*000e*/ 	.short	(.L_3 - .L_2)
	.align		4
.L_2:
        /*0010*/ 	.word	index@(_Z4addnPdS_S_)
        /*0014*/ 	.word	0x00000000


	//----- nvinfo : EIATTR_MIN_STACK_SIZE
	.align		4
.L_3:
        /*0018*/ 	.byte	0x04, 0x12
        /*001a*/ 	.short	(.L_5 - .L_4)
	.align		4
.L_4:
        /*001c*/ 	.word	index@(_Z4addnPdS_S_)
        /*0020*/ 	.word	0x00000000
.L_5:


//--------------------- .nv.compat                --------------------------
	.section	.nv.compat,"",@"SHT_CUDA_COMPAT_INFO"
	.align	4
        /*0000*/ 	.byte	0x02, 0x09, 0x00, 0x00, 0x02, 0x02, 0x01, 0x00, 0x02, 0x05, 0x05, 0x00, 0x03, 0x07, 0x01, 0x01
        /*0010*/ 	.byte	0x02, 0x03, 0x00, 0x00, 0x02, 0x06, 0x01, 0x00, 0x04, 0x0b, 0x08, 0x00, 0x01, 0x00, 0x00, 0x00
        /*0020*/ 	.byte	0x00, 0x00, 0x00, 0x00


//--------------------- .nv.info._Z4addnPdS_S_    --------------------------
	.section	.nv.info._Z4addnPdS_S_,"",@"SHT_CUDA_INFO"
	.sectionflags	@""
	.align	4


	//----- nvinfo : EIATTR_CUDA_API_VERSION
	.align		4
        /*0000*/ 	.byte	0x04, 0x37
        /*0002*/ 	.short	(.L_7 - .L_6)
.L_6:
        /*0004*/ 	.word	0x00000082


	//----- nvinfo : EIATTR_KPARAM_INFO
	.align		4
.L_7:
        /*0008*/ 	.byte	0x04, 0x17
        /*000a*/ 	.short	(.L_9 - .L_8)
.L_8:
        /*000c*/ 	.word	0x00000000
        /*0010*/ 	.short	0x0002
        /*0012*/ 	.short	0x0010
        /*0014*/ 	.byte	0x00, 0xf5, 0x21, 0x00


	//----- nvinfo : EIATTR_KPARAM_INFO
	.align		4
.L_9:
        /*0018*/ 	.byte	0x04, 0x17
        /*001a*/ 	.short	(.L_11 - .L_10)
.L_10:
        /*001c*/ 	.word	0x00000000
        /*0020*/ 	.short	0x0001
        /*0022*/ 	.short	0x0008
        /*0024*/ 	.byte	0x00, 0xf5, 0x21, 0x00


	//----- nvinfo : EIATTR_KPARAM_INFO
	.align		4
.L_11:
        /*0028*/ 	.byte	0x04, 0x17
        /*002a*/ 	.short	(.L_13 - .L_12)
.L_12:
        /*002c*/ 	.word	0x00000000
        /*0030*/ 	.short	0x0000
        /*0032*/ 	.short	0x0000
        /*0034*/ 	.byte	0x00, 0xf5, 0x21, 0x00


	//----- nvinfo : EIATTR_SPARSE_MMA_MASK
	.align		4
.L_13:
        /*0038*/ 	.byte	0x03, 0x50
        /*003a*/ 	.short	0x0000


	//----- nvinfo : EIATTR_MAXREG_COUNT
	.align		4
        /*003c*/ 	.byte	0x03, 0x1b
        /*003e*/ 	.short	0x00ff


	//----- nvinfo : EIATTR_MERCURY_ISA_VERSION
	.align		4
        /*0040*/ 	.byte	0x03, 0x5f
        /*0042*/ 	.short	0x0101


	//----- nvinfo : EIATTR_VRC_CTA_INIT_COUNT
	.align		4
        /*0044*/ 	.byte	0x02, 0x4a
	.zero		1
	.zero		1


	//----- nvinfo : EIATTR_EXIT_INSTR_OFFSETS
	.align		4
        /*0048*/ 	.byte	0x04, 0x1c
        /*004a*/ 	.short	(.L_15 - .L_14)


	//   ....[0]....
.L_14:
        /*004c*/ 	.word	0x00000060


	//   ....[1]....
        /*0050*/ 	.word	0x00000120


	//----- nvinfo : EIATTR_CBANK_PARAM_SIZE
	.align		4
.L_15:
        /*0054*/ 	.byte	0x03, 0x19
        /*0056*/ 	.short	0x0018


	//----- nvinfo : EIATTR_PARAM_CBANK
	.align		4
        /*0058*/ 	.byte	0x04, 0x0a
        /*005a*/ 	.short	(.L_17 - .L_16)
	.align		4
.L_16:
        /*005c*/ 	.word	index@(.nv.constant0._Z4addnPdS_S_)
        /*0060*/ 	.short	0x0380
        /*0062*/ 	.short	0x0018


	//----- nvinfo : EIATTR_SW_WAR
	.align		4
.L_17:
        /*0064*/ 	.byte	0x04, 0x36
        /*0066*/ 	.short	(.L_19 - .L_18)
.L_18:
        /*0068*/ 	.word	0x00000008
.L_19:


//--------------------- .nv.callgraph             --------------------------
	.section	.nv.callgraph,"",@"SHT_CUDA_CALLGRAPH"
	.align	4
	.sectionentsize	8
	.align		4
        /*0000*/ 	.word	0x00000000
	.align		4
        /*0004*/ 	.word	0xffffffff
	.align		4
        /*0008*/ 	.word	0x00000000
	.align		4
        /*000c*/ 	.word	0xfffffffe
	.align		4
        /*0010*/ 	.word	0x00000000
	.align		4
        /*0014*/ 	.word	0xfffffffd
	.align		4
        /*0018*/ 	.word	0x00000000
	.align		4
        /*001c*/ 	.word	0xfffffffc


//--------------------- .text._Z4addnPdS_S_       --------------------------
	.section	.text._Z4addnPdS_S_,"ax",@progbits
	.align	128
        .global         _Z4addnPdS_S_
        .type           _Z4addnPdS_S_,@function
        .size           _Z4addnPdS_S_,(.L_x_1 - _Z4addnPdS_S_)
        .other          _Z4addnPdS_S_,@"STO_CUDA_ENTRY STV_DEFAULT"
_Z4addnPdS_S_:
.text._Z4addnPdS_S_:
[----:B------:R-:W-:Y:S01]  /*0000*/  LDC R1, c[0x0][0x37c] ;  /* 0x0000df00ff017b82 */ /* 0x000fe20000000800 */
[----:B------:R-:W0:Y:S07]  /*0010*/  S2R R11, SR_TID.X ;  /* 0x00000000000b7919 */ /* 0x000e2e0000002100 */
[----:B------:R-:W0:Y:S08]  /*0020*/  S2UR UR4, SR_CTAID.X ;  /* 0x00000000000479c3 */ /* 0x000e300000002500 */
[----:B------:R-:W0:Y:S02]  /*0030*/  LDC R0, c[0x0][0x360] ;  /* 0x0000d800ff007b82 */ /* 0x000e240000000800 */
[----:B0-----:R-:W-:-:S05]  /*0040*/  IMAD R11, R0, UR4, R11 ;  /* 0x00000004000b7c24 */ /* 0x001fca000f8e020b */
[----:B------:R-:W-:-:S13]  /*0050*/  ISETP.GT.AND P0, PT, R11, 0xf423f, PT ;  /* 0x000f423f0b00780c */ /* 0x000fda0003f04270 */
[----:B------:R-:W-:Y:S05]  /*0060*/  @P0 EXIT ;  /* 0x000000000000094d */ /* 0x000fea0003800000 */
[----:B------:R-:W0:Y:S01]  /*0070*/  LDC.64 R2, c[0x0][0x380] ;  /* 0x0000e000ff027b82 */ /* 0x000e220000000a00 */
[----:B------:R-:W1:Y:S07]  /*0080*/  LDCU.64 UR4, c[0x0][0x358] ;  /* 0x00006b00ff0477ac */ /* 0x000e6e0008000a00 */
[----:B------:R-:W2:Y:S08]  /*0090*/  LDC.64 R4, c[0x0][0x388] ;  /* 0x0000e200ff047b82 */ /* 0x000eb00000000a00 */
[----:B------:R-:W3:Y:S01]  /*00a0*/  LDC.64 R8, c[0x0][0x390] ;  /* 0x0000e400ff087b82 */ /* 0x000ee20000000a00 */
[----:B0-----:R-:W-:-:S06]  /*00b0*/  IMAD.WIDE R2, R11, 0x8, R2 ;  /* 0x000000080b027825 */ /* 0x001fcc00078e0202 */
[----:B-1----:R-:W4:Y:S01]  /*00c0*/  LDG.E.64 R2, desc[UR4][R2.64] ;  /* 0x0000000402027981 */ /* 0x002f22000c1e1b00 */
[----:B--2---:R-:W-:-:S06]  /*00d0*/  IMAD.WIDE R4, R11, 0x8, R4 ;  /* 0x000000080b047825 */ /* 0x004fcc00078e0204 */
[----:B------:R-:W4:Y:S01]  /*00e0*/  LDG.E.64 R4, desc[UR4][R4.64] ;  /* 0x0000000404047981 */ /* 0x000f22000c1e1b00 */
[----:B---3--:R-:W-:Y:S01]  /*00f0*/  IMAD.WIDE R8, R11, 0x8, R8 ;  /* 0x000000080b087825 */ /* 0x008fe200078e0208 */
[----:B----4-:R-:W-:-:S07]  /*0100*/  DMUL R6, R2, R4 ;  /* 0x0000000402067228 */ /* 0x010fce0000000000 */
[----:B------:R-:W-:Y:S01]  /*0110*/  STG.E.64 desc[UR4][R8.64], R6 ;  /* 0x0000000608007986 */ /* 0x000fe2000c101b04 */
[----:B------:R-:W-:Y:S05]  /*0120*/  EXIT ;  /* 0x000000000000794d */ /* 0x000fea0003800000 */
.L_x_0:
[----:B------:R-:W-:-:S00]  /*0130*/  BRA `(.L_x_0) ;  /* 0xfffffffc00fc7947 */ /* 0x000fc0000383ffff */
[----:B------:R-:W-:-:S00]  /*0140*/  NOP ;  /* 0x0000000000007918 */ /* 0x000fc00000000000 */
        /* <DEDUP_REMOVED lines=11> */
.L_x_1:


//--------------------- .nv.shared.reserved.0     --------------------------
	.section	.nv.shared.reserved.0,"aw",@nobits
	.weak		__nv_reservedSMEM_offset_0_alias
	.size		__nv_reservedSMEM_offset_0_alias, 0, 64
	.other		__nv_reservedSMEM_offset_0_alias,@"STO_CUDA_RESERVED_SHARED STV_DEFAULT"
__nv_reservedSMEM_offset_0_alias:
	.zero		0
	.zero		64


//--------------------- .nv.constant0._Z4addnPdS_S_ --------------------------
	.section	.nv.constant0._Z4addnPdS_S_,"a",@progbits
	.sectionflags	@""
	.align	4
.nv.constant0._Z4addnPdS_S_:
	.zero		920


//--------------------- SYMBOLS --------------------------

	.type		.nv.reservedSmem.offset0,@object
	.size		.nv.reservedSmem.offset0,0x4
